//
// Generated by NVIDIA NVVM Compiler
//
// Compiler Build ID: CL-36424714
// Cuda compilation tools, release 13.0, V13.0.88
// Based on NVVM 20.0.0
//

.version 9.0
.target sm_100
.address_size 64

	// .globl	_Z6kernelPdS_S_i

.visible .entry _Z6kernelPdS_S_i(
	.param .u64 .ptr .align 1 _Z6kernelPdS_S_i_param_0,
	.param .u64 .ptr .align 1 _Z6kernelPdS_S_i_param_1,
	.param .u64 .ptr .align 1 _Z6kernelPdS_S_i_param_2,
	.param .u32 _Z6kernelPdS_S_i_param_3
)
{
	.reg .pred 	%p<2>;
	.reg .b32 	%r<6>;
	.reg .b64 	%rd<11>;
	.reg .b64 	%fd<4>;

	ld.param.u64 	%rd1, [_Z6kernelPdS_S_i_param_0];
	ld.param.u64 	%rd2, [_Z6kernelPdS_S_i_param_1];
	ld.param.u64 	%rd3, [_Z6kernelPdS_S_i_param_2];
	ld.param.u32 	%r2, [_Z6kernelPdS_S_i_param_3];
	mov.u32 	%r3, %ctaid.x;
	mov.u32 	%r4, %ntid.x;
	mov.u32 	%r5, %tid.x;
	mad.lo.s32 	%r1, %r3, %r4, %r5;
	setp.ge.s32 	%p1, %r1, %r2;
	@%p1 bra 	$L__BB0_2;
	cvta.to.global.u64 	%rd4, %rd1;
	cvta.to.global.u64 	%rd5, %rd2;
	cvta.to.global.u64 	%rd6, %rd3;
	mul.wide.s32 	%rd7, %r1, 8;
	add.s64 	%rd8, %rd4, %rd7;
	ld.global.f64 	%fd1, [%rd8];
	add.s64 	%rd9, %rd5, %rd7;
	ld.global.f64 	%fd2, [%rd9];
	add.f64 	%fd3, %fd1, %fd2;
	add.s64 	%rd10, %rd6, %rd7;
	st.global.f64 	[%rd10], %fd3;
$L__BB0_2:
	ret;

}


// ===== COMPILED SASS (sm_100) =====

	.target	sm_100

	.elftype	@"ET_EXEC"


//--------------------- .note.nv.tkinfo           --------------------------
	.section	.note.nv.tkinfo,"",@"SHT_NOTE"
	.sectionflags	@"SHF_NOTE_NV_TKINFO"
	.tkinfo
        /*0018*/ 	.word	0x00000002
        /*0030*/ 	.string	""
        /*0030*/ 	.string	"ptxas"
        /*0030*/ 	.string	"Cuda compilation tools, release 13.0, V13.0.88"
        /*0030*/ 	.string	"Build cuda_13.0.r13.0/compiler.36424714_0"
        /*0030*/ 	.string	"-arch sm_100 -m 64 "



//--------------------- .note.nv.cuinfo           --------------------------
	.section	.note.nv.cuinfo,"",@"SHT_NOTE"
	.sectionflags	@"SHF_NOTE_NV_CUINFO"
        /*0018*/ 	.short	0x0002
        /*001a*/ 	.short	0x0064
        /*001c*/ 	.short	0x0082
	.zero		2


//--------------------- .nv.info                  --------------------------
	.section	.nv.info,"",@"SHT_CUDA_INFO"
	.align	4


	//----- nvinfo : EIATTR_REGCOUNT
	.align		4
        /*0000*/ 	.byte	0x04, 0x2f
        /*0002*/ 	.short	(.L_1 - .L_0)
	.align		4
.L_0:
        /*0004*/ 	.word	index@(_Z6kernelPdS_S_i)
        /*0008*/ 	.word	0x0000000e


	//----- nvinfo : EIATTR_FRAME_SIZE
	.align		4
.L_1:
        /*000c*/ 	.byte	0x04, 0x11
        /*000e*/ 	.short	(.L_3 - .L_2)
	.align		4
.L_2:
        /*0010*/ 	.word	index@(_Z6kernelPdS_S_i)
        /*0014*/ 	.word	0x00000000


	//----- nvinfo : EIATTR_MIN_STACK_SIZE
	.align		4
.L_3:
        /*0018*/ 	.byte	0x04, 0x12
        /*001a*/ 	.short	(.L_5 - .L_4)
	.align		4
.L_4:
        /*001c*/ 	.word	index@(_Z6kernelPdS_S_i)
        /*0020*/ 	.word	0x00000000
.L_5:


//--------------------- .nv.compat                --------------------------
	.section	.nv.compat,"",@"SHT_CUDA_COMPAT_INFO"
	.align	4
        /*0000*/ 	.byte	0x02, 0x09, 0x00, 0x00, 0x02, 0x02, 0x01, 0x00, 0x02, 0x05, 0x05, 0x00, 0x03, 0x07, 0x01, 0x01
        /*0010*/ 	.byte	0x02, 0x03, 0x00, 0x00, 0x02, 0x06, 0x01, 0x00, 0x04, 0x0b, 0x08, 0x00, 0x01, 0x00, 0x00, 0x00
        /*0020*/ 	.byte	0x00, 0x00, 0x00, 0x00


//--------------------- .nv.info._Z6kernelPdS_S_i --------------------------
	.section	.nv.info._Z6kernelPdS_S_i,"",@"SHT_CUDA_INFO"
	.sectionflags	@""
	.align	4


	//----- nvinfo : EIATTR_CUDA_API_VERSION
	.align		4
        /*0000*/ 	.byte	0x04, 0x37
        /*0002*/ 	.short	(.L_7 - .L_6)
.L_6:
        /*0004*/ 	.word	0x00000082


	//----- nvinfo : EIATTR_KPARAM_INFO
	.align		4
.L_7:
        /*0008*/ 	.byte	0x04, 0x17
        /*000a*/ 	.short	(.L_9 - .L_8)
.L_8:
        /*000c*/ 	.word	0x00000000
        /*0010*/ 	.short	0x0003
        /*0012*/ 	.short	0x0018
        /*0014*/ 	.byte	0x00, 0xf0, 0x11, 0x00


	//----- nvinfo : EIATTR_KPARAM_INFO
	.align		4
.L_9:
        /*0018*/ 	.byte	0x04, 0x17
        /*001a*/ 	.short	(.L_11 - .L_10)
.L_10:
        /*001c*/ 	.word	0x00000000
        /*0020*/ 	.short	0x0002
        /*0022*/ 	.short	0x0010
        /*0024*/ 	.byte	0x00, 0xf5, 0x21, 0x00


	//----- nvinfo : EIATTR_KPARAM_INFO
	.align		4
.L_11:
        /*0028*/ 	.byte	0x04, 0x17
        /*002a*/ 	.short	(.L_13 - .L_12)
.L_12:
        /*002c*/ 	.word	0x00000000
        /*0030*/ 	.short	0x0001
        /*0032*/ 	.short	0x0008
        /*0034*/ 	.byte	0x00, 0xf5, 0x21, 0x00


	//----- nvinfo : EIATTR_KPARAM_INFO
	.align		4
.L_13:
        /*0038*/ 	.byte	0x04, 0x17
        /*003a*/ 	.short	(.L_15 - .L_14)
.L_14:
        /*003c*/ 	.word	0x00000000
        /*0040*/ 	.short	0x0000
        /*0042*/ 	.short	0x0000
        /*0044*/ 	.byte	0x00, 0xf5, 0x21, 0x00


	//----- nvinfo : EIATTR_SPARSE_MMA_MASK
	.align		4
.L_15:
        /*0048*/ 	.byte	0x03, 0x50
        /*004a*/ 	.short	0x0000


	//----- nvinfo : EIATTR_MAXREG_COUNT
	.align		4
        /*004c*/ 	.byte	0x03, 0x1b
        /*004e*/ 	.short	0x00ff


	//----- nvinfo : EIATTR_MERCURY_ISA_VERSION
	.align		4
        /*0050*/ 	.byte	0x03, 0x5f
        /*0052*/ 	.short	0x0101


	//----- nvinfo : EIATTR_VRC_CTA_INIT_COUNT
	.align		4
        /*0054*/ 	.byte	0x02, 0x4a
	.zero		1
	.zero		1


	//----- nvinfo : EIATTR_EXIT_INSTR_OFFSETS
	.align		4
        /*0058*/ 	.byte	0x04, 0x1c
        /*005a*/ 	.short	(.L_17 - .L_16)


	//   ....[0]....
.L_16:
        /*005c*/ 	.word	0x00000070


	//   ....[1]....
        /*0060*/ 	.word	0x00000130


	//----- nvinfo : EIATTR_CBANK_PARAM_SIZE
	.align		4
.L_17:
        /*0064*/ 	.byte	0x03, 0x19
        /*0066*/ 	.short	0x001c


	//----- nvinfo : EIATTR_PARAM_CBANK
	.align		4
        /*0068*/ 	.byte	0x04, 0x0a
        /*006a*/ 	.short	(.L_19 - .L_18)
	.align		4
.L_18:
        /*006c*/ 	.word	index@(.nv.constant0._Z6kernelPdS_S_i)
        /*0070*/ 	.short	0x0380
        /*0072*/ 	.short	0x001c


	//----- nvinfo : EIATTR_SW_WAR
	.align		4
.L_19:
        /*0074*/ 	.byte	0x04, 0x36
        /*0076*/ 	.short	(.L_21 - .L_20)
.L_20:
        /*0078*/ 	.word	0x00000008
.L_21:


//--------------------- .nv.callgraph             --------------------------
	.section	.nv.callgraph,"",@"SHT_CUDA_CALLGRAPH"
	.align	4
	.sectionentsize	8
	.align		4
        /*0000*/ 	.word	0x00000000
	.align		4
        /*0004*/ 	.word	0xffffffff
	.align		4
        /*0008*/ 	.word	0x00000000
	.align		4
        /*000c*/ 	.word	0xfffffffe
	.align		4
        /*0010*/ 	.word	0x00000000
	.align		4
        /*0014*/ 	.word	0xfffffffd
	.align		4
        /*0018*/ 	.word	0x00000000
	.align		4
        /*001c*/ 	.word	0xfffffffc


//--------------------- .text._Z6kernelPdS_S_i    --------------------------
	.section	.text._Z6kernelPdS_S_i,"ax",@progbits
	.align	128
        .global         _Z6kernelPdS_S_i
        .type           _Z6kernelPdS_S_i,@function
        .size           _Z6kernelPdS_S_i,(.L_x_1 - _Z6kernelPdS_S_i)
        .other          _Z6kernelPdS_S_i,@"STO_CUDA_ENTRY STV_DEFAULT"
_Z6kernelPdS_S_i:
.text._Z6kernelPdS_S_i:
[----:B------:R-:W-:Y:S01]  /*0000*/  LDC R1, c[0x0][0x37c] ;  /* 0x0000df00ff017b82 */ /* 0x000fe20000000800 */
[----:B------:R-:W0:Y:S07]  /*0010*/  S2R R0, SR_TID.X ;  /* 0x0000000000007919 */ /* 0x000e2e0000002100 */
[----:B------:R-:W0:Y:S01]  /*0020*/  S2UR UR4, SR_CTAID.X ;  /* 0x00000000000479c3 */ /* 0x000e220000002500 */
[----:B------:R-:W1:Y:S07]  /*0030*/  LDCU UR5, c[0x0][0x398] ;  /* 0x00007300ff0577ac */ /* 0x000e6e0008000800 */
[----:B------:R-:W0:Y:S02]  /*0040*/  LDC R11, c[0x0][0x360] ;  /* 0x0000d800ff0b7b82 */ /* 0x000e240000000800 */
[----:B0-----:R-:W-:-:S05]  /*0050*/  IMAD R11, R11, UR4, R0 ;  /* 0x000000040b0b7c24 */ /* 0x001fca000f8e0200 */
[----:B-1----:R-:W-:-:S13]  /*0060*/  ISETP.GE.AND P0, PT, R11, UR5, PT ;  /* 0x000000050b007c0c */ /* 0x002fda000bf06270 */
[----:B------:R-:W-:Y:S05]  /*0070*/  @P0 EXIT ;  /* 0x000000000000094d */ /* 0x000fea0003800000 */
[----:B------:R-:W0:Y:S01]  /*0080*/  LDC.64 R2, c[0x0][0x380] ;  /* 0x0000e000ff027b82 */ /* 0x000e220000000a00 */
[----:B------:R-:W1:Y:S07]  /*0090*/  LDCU.64 UR4, c[0x0][0x358] ;  /* 0x00006b00ff0477ac */ /* 0x000e6e0008000a00 */
[----:B------:R-:W2:Y:S08]  /*00a0*/  LDC.64 R4, c[0x0][0x388] ;  /* 0x0000e200ff047b82 */ /* 0x000eb00000000a00 */
[----:B------:R-:W3:Y:S01]  /*00b0*/  LDC.64 R8, c[0x0][0x390] ;  /* 0x0000e400ff087b82 */ /* 0x000ee20000000a00 */
[----:B0-----:R-:W-:-:S06]  /*00c0*/  IMAD.WIDE R2, R11, 0x8, R2 ;  /* 0x000000080b027825 */ /* 0x001fcc00078e0202 */
[----:B-1----:R-:W4:Y:S01]  /*00d0*/  LDG.E.64 R2, desc[UR4][R2.64] ;  /* 0x0000000402027981 */ /* 0x002f22000c1e1b00 */
[----:B--2---:R-:W-:-:S06]  /*00e0*/  IMAD.WIDE R4, R11, 0x8, R4 ;  /* 0x000000080b047825 */ /* 0x004fcc00078e0204 */
[----:B------:R-:W4:Y:S01]  /*00f0*/  LDG.E.64 R4, desc[UR4][R4.64] ;  /* 0x0000000404047981 */ /* 0x000f22000c1e1b00 */
[----:B---3--:R-:W-:Y:S01]  /*0100*/  IMAD.WIDE R8, R11, 0x8, R8 ;  /* 0x000000080b087825 */ /* 0x008fe200078e0208 */
[----:B----4-:R-:W-:-:S07]  /*0110*/  DADD R6, R2, R4 ;  /* 0x0000000002067229 */ /* 0x010fce0000000004 */
[----:B------:R-:W-:Y:S01]  /*0120*/  STG.E.64 desc[UR4][R8.64], R6 ;  /* 0x0000000608007986 */ /* 0x000fe2000c101b04 */
[----:B------:R-:W-:Y:S05]  /*0130*/  EXIT ;  /* 0x000000000000794d */ /* 0x000fea0003800000 */
.L_x_0:
[----:B------:R-:W-:-:S00]  /*0140*/  BRA `(.L_x_0) ;  /* 0xfffffffc00fc7947 */ /* 0x000fc0000383ffff */
[----:B------:R-:W-:-:S00]  /*0150*/  NOP ;  /* 0x0000000000007918 */ /* 0x000fc00000000000 */
        /* <DEDUP_REMOVED lines=10> */
.L_x_1:


//--------------------- .nv.shared.reserved.0     --------------------------
	.section	.nv.shared.reserved.0,"aw",@nobits
	.weak		__nv_reservedSMEM_offset_0_alias
	.size		__nv_reservedSMEM_offset_0_alias, 0, 64
	.other		__nv_reservedSMEM_offset_0_alias,@"STO_CUDA_RESERVED_SHARED STV_DEFAULT"
__nv_reservedSMEM_offset_0_alias:
	.zero		0
	.zero		64


//--------------------- .nv.constant0._Z6kernelPdS_S_i --------------------------
	.section	.nv.constant0._Z6kernelPdS_S_i,"a",@progbits
	.sectionflags	@""
	.align	4
.nv.constant0._Z6kernelPdS_S_i:
	.zero		924


//--------------------- SYMBOLS --------------------------

	.type		.nv.reservedSmem.offset0,@object
	.size		.nv.reservedSmem.offset0,0x4
